	.headerflags	@"EF_CUDA_TEXMODE_UNIFIED EF_CUDA_64BIT_ADDRESS EF_CUDA_ACCELERATORS EF_CUDA_SM90 EF_CUDA_VIRTUAL_SM(EF_CUDA_SM90)"
	.elftype	@"ET_EXEC"


//--------------------- .nv.info                  --------------------------
	.section	.nv.info,"",@"SHT_CUDA_INFO"
	.align	4


	//----- nvinfo : EIATTR_REGCOUNT
	.align		4
        /*0000*/ 	.byte	0x04, 0x2f
        /*0002*/ 	.short	(.L_1 - .L_0)
	.align		4
.L_0:
        /*0004*/ 	.word	index@(triton_poi_fused_max_pool2d_with_indices_3)
        /*0008*/ 	.word	0x00000020


	//----- nvinfo : EIATTR_MIN_STACK_SIZE
	.align		4
.L_1:
        /*000c*/ 	.byte	0x04, 0x12
        /*000e*/ 	.short	(.L_3 - .L_2)
	.align		4
.L_2:
        /*0010*/ 	.word	index@(triton_poi_fused_max_pool2d_with_indices_3)
        /*0014*/ 	.word	0x00000000


	//----- nvinfo : EIATTR_FRAME_SIZE
	.align		4
.L_3:
        /*0018*/ 	.byte	0x04, 0x11
        /*001a*/ 	.short	(.L_5 - .L_4)
	.align		4
.L_4:
        /*001c*/ 	.word	index@(triton_poi_fused_max_pool2d_with_indices_3)
        /*0020*/ 	.word	0x00000000


	//----- nvinfo : EIATTR_MIN_STACK_SIZE
	.align		4
.L_5:
        /*0024*/ 	.byte	0x04, 0x12
        /*0026*/ 	.short	(.L_7 - .L_6)
	.align		4
.L_6:
        /*0028*/ 	.word	index@(triton_poi_fused_max_pool2d_with_indices_3)
        /*002c*/ 	.word	0x00000000
.L_7:


//--------------------- .nv.info.triton_poi_fused_max_pool2d_with_indices_3 --------------------------
	.section	.nv.info.triton_poi_fused_max_pool2d_with_indices_3,"",@"SHT_CUDA_INFO"
	.sectionflags	@""
	.align	4


	//----- nvinfo : EIATTR_CUDA_API_VERSION
	.align		4
        /*0000*/ 	.byte	0x04, 0x37
        /*0002*/ 	.short	(.L_9 - .L_8)
.L_8:
        /*0004*/ 	.word	0x0000007c


	//----- nvinfo : EIATTR_KPARAM_INFO
	.align		4
.L_9:
        /*0008*/ 	.byte	0x04, 0x17
        /*000a*/ 	.short	(.L_11 - .L_10)
.L_10:
        /*000c*/ 	.word	0x00000000
        /*0010*/ 	.short	0x0003
        /*0012*/ 	.short	0x0018
        /*0014*/ 	.byte	0x00, 0xf0, 0x11, 0x00


	//----- nvinfo : EIATTR_KPARAM_INFO
	.align		4
.L_11:
        /*0018*/ 	.byte	0x04, 0x17
        /*001a*/ 	.short	(.L_13 - .L_12)
.L_12:
        /*001c*/ 	.word	0x00000000
        /*0020*/ 	.short	0x0002
        /*0022*/ 	.short	0x0010
        /*0024*/ 	.byte	0x00, 0xf4, 0x21, 0x00


	//----- nvinfo : EIATTR_KPARAM_INFO
	.align		4
.L_13:
        /*0028*/ 	.byte	0x04, 0x17
        /*002a*/ 	.short	(.L_15 - .L_14)
.L_14:
        /*002c*/ 	.word	0x00000000
        /*0030*/ 	.short	0x0001
        /*0032*/ 	.short	0x0008
        /*0034*/ 	.byte	0x00, 0xf4, 0x21, 0x00


	//----- nvinfo : EIATTR_KPARAM_INFO
	.align		4
.L_15:
        /*0038*/ 	.byte	0x04, 0x17
        /*003a*/ 	.short	(.L_17 - .L_16)
.L_16:
        /*003c*/ 	.word	0x00000000
        /*0040*/ 	.short	0x0000
        /*0042*/ 	.short	0x0000
        /*0044*/ 	.byte	0x00, 0xf4, 0x21, 0x00


	//----- nvinfo : EIATTR_SPARSE_MMA_MASK
	.align		4
.L_17:
        /*0048*/ 	.byte	0x03, 0x50
        /*004a*/ 	.short	0x0000


	//----- nvinfo : EIATTR_MAXREG_COUNT
	.align		4
        /*004c*/ 	.byte	0x03, 0x1b
        /*004e*/ 	.short	0x00ff


	//----- nvinfo : EIATTR_EXIT_INSTR_OFFSETS
	.align		4
        /*0050*/ 	.byte	0x04, 0x1c
        /*0052*/ 	.short	(.L_19 - .L_18)


	//   ....[0]....
.L_18:
        /*0054*/ 	.word	0x00000c80


	//   ....[1]....
        /*0058*/ 	.word	0x00000ca0


	//----- nvinfo : EIATTR_REQNTID
	.align		4
.L_19:
        /*005c*/ 	.byte	0x04, 0x10
        /*005e*/ 	.short	(.L_21 - .L_20)
.L_20:
        /*0060*/ 	.word	0x00000100
        /*0064*/ 	.word	0x00000001
        /*0068*/ 	.word	0x00000001


	//----- nvinfo : EIATTR_CBANK_PARAM_SIZE
	.align		4
.L_21:
        /*006c*/ 	.byte	0x03, 0x19
        /*006e*/ 	.short	0x001c


	//----- nvinfo : EIATTR_PARAM_CBANK
	.align		4
        /*0070*/ 	.byte	0x04, 0x0a
        /*0072*/ 	.short	(.L_23 - .L_22)
	.align		4
.L_22:
        /*0074*/ 	.word	index@(.nv.constant0.triton_poi_fused_max_pool2d_with_indices_3)
        /*0078*/ 	.short	0x0210
        /*007a*/ 	.short	0x001c


	//----- nvinfo : EIATTR_SW_WAR
	.align		4
.L_23:
        /*007c*/ 	.byte	0x04, 0x36
        /*007e*/ 	.short	(.L_25 - .L_24)
.L_24:
        /*0080*/ 	.word	0x00000008
.L_25:


//--------------------- .nv.callgraph             --------------------------
	.section	.nv.callgraph,"",@"SHT_CUDA_CALLGRAPH"
	.align	4
	.sectionentsize	8
	.align		4
        /*0000*/ 	.word	0x00000000
	.align		4
        /*0004*/ 	.word	0xffffffff
	.align		4
        /*0008*/ 	.word	0x00000000
	.align		4
        /*000c*/ 	.word	0xfffffffe
	.align		4
        /*0010*/ 	.word	0x00000000
	.align		4
        /*0014*/ 	.word	0xfffffffd
	.align		4
        /*0018*/ 	.word	0x00000000
	.align		4
        /*001c*/ 	.word	0xfffffffc


//--------------------- .text.triton_poi_fused_max_pool2d_with_indices_3 --------------------------
	.section	.text.triton_poi_fused_max_pool2d_with_indices_3,"ax",@progbits
	.align	128
        .global         triton_poi_fused_max_pool2d_with_indices_3
        .type           triton_poi_fused_max_pool2d_with_indices_3,@function
        .size           triton_poi_fused_max_pool2d_with_indices_3,(.L_x_1 - triton_poi_fused_max_pool2d_with_indices_3)
        .other          triton_poi_fused_max_pool2d_with_indices_3,@"STO_CUDA_ENTRY STV_DEFAULT"
triton_poi_fused_max_pool2d_with_indices_3:
.text.triton_poi_fused_max_pool2d_with_indices_3:
[----:B------:R-:W0:Y:S02]  /*0000*/  LDC R1, c[0x0][0x28] ;  /* 0x00000a00ff017b82 */ /* 0x000e240000000800 */
[----:B------:R-:W1:Y:S01]  /*0010*/  S2R R0, SR_TID.X ;  /* 0x0000000000007919 */ /* 0x000e620000002100 */
[----:B------:R-:W-:Y:S01]  /*0020*/  IMAD.MOV.U32 R2, RZ, RZ, RZ ;  /* 0x000000ffff027224 */ /* 0x000fe200078e00ff */
[----:B------:R-:W2:Y:S01]  /*0030*/  LDC.64 R4, c[0x0][0x210] ;  /* 0x00008400ff047b82 */ /* 0x000ea20000000a00 */
[----:B------:R-:W-:Y:S01]  /*0040*/  IMAD.MOV.U32 R6, RZ, RZ, RZ ;  /* 0x000000ffff067224 */ /* 0x000fe200078e00ff */
[----:B------:R-:W3:Y:S01]  /*0050*/  S2R R3, SR_CTAID.X ;  /* 0x0000000000037919 */ /* 0x000ee20000002500 */
[----:B------:R-:W-:Y:S01]  /*0060*/  IMAD.MOV.U32 R12, RZ, RZ, RZ ;  /* 0x000000ffff0c7224 */ /* 0x000fe200078e00ff */
[----:B------:R-:W-:Y:S01]  /*0070*/  ULDC.64 UR4, c[0x0][0x208] ;  /* 0x0000820000047ab9 */ /* 0x000fe20000000a00 */
[----:B------:R-:W-:Y:S01]  /*0080*/  IMAD.MOV.U32 R25, RZ, RZ, RZ ;  /* 0x000000ffff197224 */ /* 0x000fe200078e00ff */
[----:B------:R-:W-:Y:S01]  /*0090*/  ULDC.64 UR6, c[0x0][0x220] ;  /* 0x0000880000067ab9 */ /* 0x000fe20000000a00 */
[----:B-1----:R-:W-:-:S05]  /*00a0*/  IMAD.SHL.U32 R0, R0, 0x2, RZ ;  /* 0x0000000200007824 */ /* 0x002fca00078e00ff */
[----:B------:R-:W-:-:S05]  /*00b0*/  LOP3.LUT R0, R0, 0x1fe, RZ, 0xc0, !PT ;  /* 0x000001fe00007812 */ /* 0x000fca00078ec0ff */
[----:B---3--:R-:W-:-:S04]  /*00c0*/  IMAD R3, R3, 0x200, R0 ;  /* 0x0000020003037824 */ /* 0x008fc800078e0200 */
[C---:B------:R-:W-:Y:S01]  /*00d0*/  IMAD.HI R8, R3.reuse, -0x7df7df7d, R2 ;  /* 0x8208208303087827 */ /* 0x040fe200078e0202 */
[----:B------:R-:W-:-:S03]  /*00e0*/  ISETP.GE.AND P0, PT, R3, 0x3e0400, PT ;  /* 0x003e04000300780c */ /* 0x000fc60003f06270 */
[----:B------:R-:W-:Y:S01]  /*00f0*/  IMAD.HI R2, R3, -0x7be77d73, R2 ;  /* 0x8418828d03027827 */ /* 0x000fe200078e0202 */
[----:B------:R-:W-:-:S04]  /*0100*/  SHF.R.U32.HI R9, RZ, 0x1f, R8 ;  /* 0x0000001fff097819 */ /* 0x000fc80000011608 */
[----:B------:R-:W-:Y:S01]  /*0110*/  LEA.HI.SX32 R9, R8, R9, 0x1a ;  /* 0x0000000908097211 */ /* 0x000fe200078fd2ff */
[----:B------:R-:W-:Y:S01]  /*0120*/  IMAD.MOV.U32 R8, RZ, RZ, RZ ;  /* 0x000000ffff087224 */ /* 0x000fe200078e00ff */
[----:B------:R-:W-:-:S03]  /*0130*/  SHF.R.U32.HI R13, RZ, 0x1f, R2 ;  /* 0x0000001fff0d7819 */ /* 0x000fc60000011602 */
[----:B------:R-:W-:Y:S01]  /*0140*/  IMAD.HI R0, R9, -0x7df7df7d, R8 ;  /* 0x8208208309007827 */ /* 0x000fe200078e0208 */
[----:B------:R-:W-:-:S03]  /*0150*/  LEA.HI.SX32 R15, R2, R13, 0x13 ;  /* 0x0000000d020f7211 */ /* 0x000fc600078f9aff */
[----:B------:R-:W-:Y:S01]  /*0160*/  IMAD R17, R9, -0x7e, R3 ;  /* 0xffffff8209117824 */ /* 0x000fe200078e0203 */
[----:B------:R-:W-:Y:S01]  /*0170*/  SHF.R.U32.HI R7, RZ, 0x1f, R0 ;  /* 0x0000001fff077819 */ /* 0x000fe20000011600 */
[----:B------:R-:W-:-:S03]  /*0180*/  IMAD R11, R15, 0xfa09, RZ ;  /* 0x0000fa090f0b7824 */ /* 0x000fc600078e02ff */
[----:B------:R-:W-:-:S05]  /*0190*/  LEA.HI.SX32 R7, R0, R7, 0x1a ;  /* 0x0000000700077211 */ /* 0x000fca00078fd2ff */
[----:B------:R-:W-:Y:S02]  /*01a0*/  IMAD R10, R7, -0x7e, R9 ;  /* 0xffffff82070a7824 */ /* 0x000fe400078e0209 */
[----:B------:R-:W-:Y:S02]  /*01b0*/  VIADD R7, R3, 0x1 ;  /* 0x0000000103077836 */ /* 0x000fe40000000000 */
[----:B------:R-:W-:Y:S02]  /*01c0*/  IMAD R10, R10, 0x1fa, R11 ;  /* 0x000001fa0a0a7824 */ /* 0x000fe400078e020b */
[----:B------:R-:W-:-:S04]  /*01d0*/  IMAD.HI R0, R7, -0x7df7df7d, R6 ;  /* 0x8208208307007827 */ /* 0x000fc800078e0206 */
[----:B------:R-:W-:Y:S01]  /*01e0*/  VIADD R16, R10, 0x1 ;  /* 0x000000010a107836 */ /* 0x000fe20000000000 */
[----:B------:R-:W-:Y:S01]  /*01f0*/  SHF.R.U32.HI R19, RZ, 0x1f, R0 ;  /* 0x0000001fff137819 */ /* 0x000fe20000011600 */
[C---:B------:R-:W-:Y:S02]  /*0200*/  IMAD R9, R17.reuse, 0x2, R10 ;  /* 0x0000000211097824 */ /* 0x040fe400078e020a */
[----:B------:R-:W-:Y:S01]  /*0210*/  IMAD R27, R17, 0x2, R16 ;  /* 0x00000002111b7824 */ /* 0x000fe200078e0210 */
[----:B------:R-:W-:Y:S01]  /*0220*/  LEA.HI.SX32 R19, R0, R19, 0x1a ;  /* 0x0000001300137211 */ /* 0x000fe200078fd2ff */
[----:B------:R-:W-:Y:S02]  /*0230*/  IMAD.MOV.U32 R11, RZ, RZ, RZ ;  /* 0x000000ffff0b7224 */ /* 0x000fe400078e00ff */
[----:B------:R-:W-:Y:S02]  /*0240*/  VIADD R18, R10, 0x2 ;  /* 0x000000020a127836 */ /* 0x000fe40000000000 */
[----:B--2---:R-:W-:-:S04]  /*0250*/  IMAD.WIDE R8, R9, 0x4, R4 ;  /* 0x0000000409087825 */ /* 0x004fc800078e0204 */
[----:B------:R-:W-:Y:S01]  /*0260*/  IMAD.WIDE R26, R27, 0x4, R4 ;  /* 0x000000041b1a7825 */ /* 0x000fe200078e0204 */
[----:B------:R1:W2:Y:S03]  /*0270*/  @!P0 LDG.E.EL R12, desc[UR4][R8.64] ;  /* 0x00000004080c8981 */ /* 0x0002a6000c2e1900 */
[----:B------:R-:W-:Y:S01]  /*0280*/  IMAD R21, R17, 0x2, R18 ;  /* 0x0000000211157824 */ /* 0x000fe200078e0212 */
[----:B------:R3:W2:Y:S01]  /*0290*/  @!P0 LDG.E.EL R11, desc[UR4][R26.64] ;  /* 0x000000041a0b8981 */ /* 0x0006a2000c2e1900 */
[----:B------:R-:W-:Y:S02]  /*02a0*/  IMAD.MOV.U32 R0, RZ, RZ, RZ ;  /* 0x000000ffff007224 */ /* 0x000fe400078e00ff */
[----:B------:R-:W-:-:S05]  /*02b0*/  IMAD.WIDE R20, R21, 0x4, R4 ;  /* 0x0000000415147825 */ /* 0x000fca00078e0204 */
[----:B------:R4:W5:Y:S01]  /*02c0*/  @!P0 LDG.E.EL R0, desc[UR4][R20.64] ;  /* 0x0000000414008981 */ /* 0x000962000c2e1900 */
[----:B------:R-:W-:Y:S02]  /*02d0*/  VIADD R14, R10, 0xfd ;  /* 0x000000fd0a0e7836 */ /* 0x000fe40000000000 */
[----:B------:R-:W-:Y:S02]  /*02e0*/  IMAD R19, R19, -0x7e, R7 ;  /* 0xffffff8213137824 */ /* 0x000fe400078e0207 */
[----:B------:R-:W-:Y:S02]  /*02f0*/  IMAD R23, R17, 0x2, R14 ;  /* 0x0000000211177824 */ /* 0x000fe400078e020e */
[----:B------:R-:W-:Y:S02]  /*0300*/  IMAD R7, R19, 0x2, R10 ;  /* 0x0000000213077824 */ /* 0x000fe400078e020a */
[----:B------:R-:W-:-:S04]  /*0310*/  IMAD.WIDE R22, R23, 0x4, R4 ;  /* 0x0000000417167825 */ /* 0x000fc800078e0204 */
[----:B-1----:R-:W-:Y:S01]  /*0320*/  IMAD R9, R19, 0x2, R16 ;  /* 0x0000000213097824 */ /* 0x002fe200078e0210 */
[----:B------:R1:W5:Y:S01]  /*0330*/  @!P0 LDG.E.EL R25, desc[UR4][R22.64] ;  /* 0x0000000416198981 */ /* 0x000362000c2e1900 */
[----:B------:R-:W-:Y:S02]  /*0340*/  IMAD.MOV.U32 R16, RZ, RZ, RZ ;  /* 0x000000ffff107224 */ /* 0x000fe400078e00ff */
[----:B---3--:R-:W-:Y:S02]  /*0350*/  IMAD.MOV.U32 R27, RZ, RZ, RZ ;  /* 0x000000ffff1b7224 */ /* 0x008fe400078e00ff */
[----:B------:R-:W-:-:S04]  /*0360*/  IMAD.WIDE R6, R7, 0x4, R4 ;  /* 0x0000000407067825 */ /* 0x000fc800078e0204 */
[----:B------:R-:W-:Y:S01]  /*0370*/  IMAD.WIDE R8, R9, 0x4, R4 ;  /* 0x0000000409087825 */ /* 0x000fe200078e0204 */
[----:B------:R3:W5:Y:S03]  /*0380*/  @!P0 LDG.E.EL R27, desc[UR4][R6.64] ;  /* 0x00000004061b8981 */ /* 0x000766000c2e1900 */
[----:B------:R-:W-:Y:S01]  /*0390*/  IMAD R18, R19, 0x2, R18 ;  /* 0x0000000213127824 */ /* 0x000fe200078e0212 */
[----:B------:R-:W5:Y:S01]  /*03a0*/  @!P0 LDG.E.EL R16, desc[UR4][R8.64] ;  /* 0x0000000408108981 */ /* 0x000f62000c2e1900 */
[----:B------:R-:W-:Y:S02]  /*03b0*/  IMAD.MOV.U32 R29, RZ, RZ, RZ ;  /* 0x000000ffff1d7224 */ /* 0x000fe400078e00ff */
[----:B----4-:R-:W-:-:S04]  /*03c0*/  IMAD.WIDE R20, R18, 0x4, R4 ;  /* 0x0000000412147825 */ /* 0x010fc800078e0204 */
[----:B------:R-:W-:Y:S01]  /*03d0*/  IMAD R14, R19, 0x2, R14 ;  /* 0x00000002130e7824 */ /* 0x000fe200078e020e */
[----:B------:R-:W4:Y:S01]  /*03e0*/  @!P0 LDG.E.EL R29, desc[UR4][R20.64] ;  /* 0x00000004141d8981 */ /* 0x000f22000c2e1900 */
[----:B------:R-:W-:Y:S02]  /*03f0*/  IMAD.MOV.U32 R18, RZ, RZ, RZ ;  /* 0x000000ffff127224 */ /* 0x000fe400078e00ff */
[----:B-1----:R-:W-:-:S04]  /*0400*/  IMAD.WIDE R22, R14, 0x4, R4 ;  /* 0x000000040e167825 */ /* 0x002fc800078e0204 */
[----:B------:R-:W-:Y:S01]  /*0410*/  VIADD R24, R10, 0xfe ;  /* 0x000000fe0a187836 */ /* 0x000fe20000000000 */
[----:B------:R-:W4:Y:S03]  /*0420*/  @!P0 LDG.E.EL R18, desc[UR4][R22.64] ;  /* 0x0000000416128981 */ /* 0x000f26000c2e1900 */
[----:B------:R-:W-:Y:S02]  /*0430*/  IMAD R26, R17, 0x2, R24 ;  /* 0x00000002111a7824 */ /* 0x000fe400078e0218 */
[----:B------:R-:W-:Y:S02]  /*0440*/  IMAD.MOV.U32 R14, RZ, RZ, RZ ;  /* 0x000000ffff0e7224 */ /* 0x000fe400078e00ff */
[----:B---3--:R-:W-:-:S05]  /*0450*/  IMAD.WIDE R6, R26, 0x4, R4 ;  /* 0x000000041a067825 */ /* 0x008fca00078e0204 */
[----:B------:R1:W3:Y:S02]  /*0460*/  @!P0 LDG.E.EL R14, desc[UR4][R6.64] ;  /* 0x00000004060e8981 */ /* 0x0002e4000c2e1900 */
[----:B-1----:R-:W-:-:S04]  /*0470*/  IMAD R7, R19, 0x2, R24 ;  /* 0x0000000213077824 */ /* 0x002fc800078e0218 */
[----:B------:R-:W-:Y:S01]  /*0480*/  IMAD.WIDE R6, R7, 0x4, R4 ;  /* 0x0000000407067825 */ /* 0x000fe200078e0204 */
[C---:B--2---:R-:W-:Y:S02]  /*0490*/  FSETP.GT.AND P1, PT, R11.reuse, R12, PT ;  /* 0x0000000c0b00720b */ /* 0x044fe40003f24000 */
[----:B------:R-:W-:Y:S02]  /*04a0*/  FSETP.NAN.AND P2, PT, R11, R11, PT ;  /* 0x0000000b0b00720b */ /* 0x000fe40003f48000 */
[----:B-----5:R-:W-:-:S09]  /*04b0*/  FSETP.NAN.AND P3, PT, R0, R0, PT ;  /* 0x000000000000720b */ /* 0x020fd20003f68000 */
[----:B------:R-:W-:-:S04]  /*04c0*/  @!P1 SEL R11, R11, R12, P2 ;  /* 0x0000000c0b0b9207 */ /* 0x000fc80001000000 */
[----:B------:R-:W-:-:S04]  /*04d0*/  FSETP.GEU.AND P2, PT, R11, R0, PT ;  /* 0x000000000b00720b */ /* 0x000fc80003f4e000 */
[----:B------:R-:W-:Y:S01]  /*04e0*/  @!P3 SEL R0, R0, R11, !P2 ;  /* 0x0000000b0000b207 */ /* 0x000fe20005000000 */
[----:B------:R-:W-:-:S06]  /*04f0*/  IMAD.MOV.U32 R11, RZ, RZ, RZ ;  /* 0x000000ffff0b7224 */ /* 0x000fcc00078e00ff */
[----:B------:R-:W2:Y:S01]  /*0500*/  @!P0 LDG.E.EL R11, desc[UR4][R6.64] ;  /* 0x00000004060b8981 */ /* 0x000ea2000c2e1900 */
[-C--:B------:R-:W-:Y:S02]  /*0510*/  FSETP.NAN.AND P4, PT, R25, R25.reuse, PT ;  /* 0x000000191900720b */ /* 0x080fe40003f88000 */
[----:B------:R-:W-:Y:S02]  /*0520*/  FSETP.GEU.AND P3, PT, R0, R25, PT ;  /* 0x000000190000720b */ /* 0x000fe40003f6e000 */
[----:B------:R-:W-:-:S09]  /*0530*/  FSETP.GT.AND P5, PT, R16, R27, PT ;  /* 0x0000001b1000720b */ /* 0x000fd20003fa4000 */
[----:B------:R-:W-:Y:S02]  /*0540*/  @!P4 SEL R25, R25, R0, !P3 ;  /* 0x000000001919c207 */ /* 0x000fe40005800000 */
[----:B----4-:R-:W-:Y:S02]  /*0550*/  FSETP.NAN.AND P6, PT, R29, R29, PT ;  /* 0x0000001d1d00720b */ /* 0x010fe40003fc8000 */
[C---:B------:R-:W-:Y:S02]  /*0560*/  FSETP.NAN.AND P4, PT, R16.reuse, R16, PT ;  /* 0x000000101000720b */ /* 0x040fe40003f88000 */
[----:B------:R-:W-:Y:S02]  /*0570*/  SEL R0, RZ, 0x1, !P1 ;  /* 0x00000001ff007807 */ /* 0x000fe40004800000 */
[----:B------:R-:W-:Y:S02]  /*0580*/  @!P5 SEL R16, R16, R27, P4 ;  /* 0x0000001b1010d207 */ /* 0x000fe40002000000 */
[----:B------:R-:W-:-:S02]  /*0590*/  FSETP.NAN.AND P1, PT, R18, R18, PT ;  /* 0x000000121200720b */ /* 0x000fc40003f28000 */
[----:B------:R-:W-:-:S04]  /*05a0*/  FSETP.GEU.AND P4, PT, R16, R29, PT ;  /* 0x0000001d1000720b */ /* 0x000fc80003f8e000 */
[----:B------:R-:W-:Y:S02]  /*05b0*/  @!P6 SEL R29, R29, R16, !P4 ;  /* 0x000000101d1de207 */ /* 0x000fe40006000000 */
[----:B------:R-:W-:Y:S02]  /*05c0*/  P2R R12, PR, RZ, 0x4 ;  /* 0x00000004ff0c7803 */ /* 0x000fe40000000000 */
[----:B------:R-:W-:-:S04]  /*05d0*/  FSETP.GEU.AND P2, PT, R29, R18, PT ;  /* 0x000000121d00720b */ /* 0x000fc80003f4e000 */
[----:B------:R-:W-:Y:S02]  /*05e0*/  @!P1 SEL R18, R18, R29, !P2 ;  /* 0x0000001d12129207 */ /* 0x000fe40005000000 */
[-C--:B---3--:R-:W-:Y:S02]  /*05f0*/  FSETP.NAN.AND P1, PT, R14, R14.reuse, PT ;  /* 0x0000000e0e00720b */ /* 0x088fe40003f28000 */
[----:B------:R-:W-:Y:S02]  /*0600*/  P2R R16, PR, RZ, 0x4 ;  /* 0x00000004ff107803 */ /* 0x000fe40000000000 */
[----:B------:R-:W-:-:S09]  /*0610*/  FSETP.GEU.AND P2, PT, R25, R14, PT ;  /* 0x0000000e1900720b */ /* 0x000fd20003f4e000 */
[----:B------:R-:W-:Y:S02]  /*0620*/  @!P1 SEL R14, R14, R25, !P2 ;  /* 0x000000190e0e9207 */ /* 0x000fe40005000000 */
[----:B------:R-:W-:Y:S01]  /*0630*/  P2R R22, PR, RZ, 0x4 ;  /* 0x00000004ff167803 */ /* 0x000fe20000000000 */
[----:B------:R-:W-:Y:S01]  /*0640*/  IMAD.MOV.U32 R23, RZ, RZ, RZ ;  /* 0x000000ffff177224 */ /* 0x000fe200078e00ff */
[-C--:B--2---:R-:W-:Y:S02]  /*0650*/  FSETP.NAN.AND P1, PT, R11, R11.reuse, PT ;  /* 0x0000000b0b00720b */ /* 0x084fe40003f28000 */
[----:B------:R-:W-:-:S11]  /*0660*/  FSETP.GEU.AND P2, PT, R18, R11, PT ;  /* 0x0000000b1200720b */ /* 0x000fd60003f4e000 */
[----:B------:R-:W-:Y:S01]  /*0670*/  @!P1 SEL R11, R11, R18, !P2 ;  /* 0x000000120b0b9207 */ /* 0x000fe20005000000 */
[----:B------:R-:W-:-:S04]  /*0680*/  VIADD R18, R10, 0xff ;  /* 0x000000ff0a127836 */ /* 0x000fc80000000000 */
[----:B------:R-:W-:-:S04]  /*0690*/  IMAD R9, R17, 0x2, R18 ;  /* 0x0000000211097824 */ /* 0x000fc800078e0212 */
[----:B------:R-:W-:-:S05]  /*06a0*/  IMAD.WIDE R8, R9, 0x4, R4 ;  /* 0x0000000409087825 */ /* 0x000fca00078e0204 */
[----:B------:R-:W2:Y:S01]  /*06b0*/  @!P0 LDG.E.EL R23, desc[UR4][R8.64] ;  /* 0x0000000408178981 */ /* 0x000ea2000c2e1900 */
        /* <DEDUP_REMOVED lines=9> */
[----:B------:R-:W-:Y:S02]  /*0750*/  IMAD R9, R19, 0x2, R18 ;  /* 0x0000000213097824 */ /* 0x000fe400078e0212 */
[----:B------:R-:W-:Y:S02]  /*0760*/  IMAD.MOV.U32 R18, RZ, RZ, RZ ;  /* 0x000000ffff127224 */ /* 0x000fe400078e00ff */
[----:B------:R-:W-:-:S05]  /*0770*/  IMAD.WIDE R8, R9, 0x4, R4 ;  /* 0x0000000409087825 */ /* 0x000fca00078e0204 */
[----:B------:R-:W3:Y:S01]  /*0780*/  @!P0 LDG.E.EL R18, desc[UR4][R8.64] ;  /* 0x0000000408128981 */ /* 0x000ee2000c2e1900 */
[----:B------:R-:W-:Y:S01]  /*0790*/  IMAD.MOV.U32 R27, RZ, RZ, RZ ;  /* 0x000000ffff1b7224 */ /* 0x000fe200078e00ff */
[-C--:B--2---:R-:W-:Y:S02]  /*07a0*/  FSETP.NAN.AND P6, PT, R26, R26.reuse, PT ;  /* 0x0000001a1a00720b */ /* 0x084fe40003fc8000 */
[----:B------:R-:W-:-:S04]  /*07b0*/  FSETP.GEU.AND P1, PT, R23, R26, PT ;  /* 0x0000001a1700720b */ /* 0x000fc80003f2e000 */
[----:B------:R-:W-:-:S07]  /*07c0*/  P2R R20, PR, RZ, 0x2 ;  /* 0x00000002ff147803 */ /* 0x000fce0000000000 */
[----:B------:R-:W-:Y:S02]  /*07d0*/  @!P6 SEL R26, R26, R23, !P1 ;  /* 0x000000171a1ae207 */ /* 0x000fe40004800000 */
[----:B------:R-:W-:-:S04]  /*07e0*/  ISETP.NE.AND P1, PT, R6, RZ, PT ;  /* 0x000000ff0600720c */ /* 0x000fc80003f25270 */
[----:B------:R-:W-:Y:S02]  /*07f0*/  P2R R21, PR, RZ, 0x2 ;  /* 0x00000002ff157803 */ /* 0x000fe40000000000 */
[----:B------:R-:W-:Y:S01]  /*0800*/  ISETP.NE.AND P1, PT, R22, RZ, PT ;  /* 0x000000ff1600720c */ /* 0x000fe20003f25270 */
[----:B------:R-:W-:-:S04]  /*0810*/  VIADD R22, R10, 0x1fb ;  /* 0x000001fb0a167836 */ /* 0x000fc80000000000 */
[----:B------:R-:W-:Y:S02]  /*0820*/  IMAD R7, R17, 0x2, R22 ;  /* 0x0000000211077824 */ /* 0x000fe400078e0216 */
[----:B------:R-:W-:Y:S02]  /*0830*/  IMAD.MOV.U32 R23, RZ, RZ, RZ ;  /* 0x000000ffff177224 */ /* 0x000fe400078e00ff */
[----:B------:R-:W-:-:S05]  /*0840*/  IMAD.WIDE R6, R7, 0x4, R4 ;  /* 0x0000000407067825 */ /* 0x000fca00078e0204 */
[----:B------:R1:W2:Y:S02]  /*0850*/  @!P0 LDG.E.EL R23, desc[UR4][R6.64] ;  /* 0x0000000406178981 */ /* 0x0002a4000c2e1900 */
[----:B-1----:R-:W-:-:S04]  /*0860*/  IMAD R7, R19, 0x2, R14 ;  /* 0x0000000213077824 */ /* 0x002fc800078e020e */
[----:B------:R-:W-:-:S05]  /*0870*/  IMAD.WIDE R6, R7, 0x4, R4 ;  /* 0x0000000407067825 */ /* 0x000fca00078e0204 */
[----:B------:R1:W4:Y:S01]  /*0880*/  @!P0 LDG.E.EL R27, desc[UR4][R6.64] ;  /* 0x00000004061b8981 */ /* 0x000322000c2e1900 */
[----:B------:R-:W-:Y:S02]  /*0890*/  P2R R24, PR, RZ, 0x4 ;  /* 0x00000004ff187803 */ /* 0x000fe40000000000 */
[----:B------:R-:W-:Y:S02]  /*08a0*/  SEL R25, RZ, 0x1, !P5 ;  /* 0x00000001ff197807 */ /* 0x000fe40006800000 */
[----:B---3--:R-:W-:Y:S01]  /*08b0*/  FSETP.GEU.AND P5, PT, R11, R18, PT ;  /* 0x000000120b00720b */ /* 0x008fe20003fae000 */
[----:B------:R-:W-:-:S04]  /*08c0*/  IMAD R9, R19, 0x2, R22 ;  /* 0x0000000213097824 */ /* 0x000fc800078e0216 */
[----:B------:R-:W-:Y:S01]  /*08d0*/  IMAD.WIDE R8, R9, 0x4, R4 ;  /* 0x0000000409087825 */ /* 0x000fe200078e0204 */
[----:B------:R-:W-:-:S03]  /*08e0*/  SEL R25, R25, 0x2, P4 ;  /* 0x0000000219197807 */ /* 0x000fc60002000000 */
[----:B------:R-:W-:Y:S01]  /*08f0*/  VIADD R10, R10, 0x1fc ;  /* 0x000001fc0a0a7836 */ /* 0x000fe20000000000 */
[----:B-1----:R-:W-:-:S03]  /*0900*/  CS2R R6, SRZ ;  /* 0x0000000000067805 */ /* 0x002fc6000001ff00 */
[--C-:B------:R-:W-:Y:S02]  /*0910*/  IMAD R17, R17, 0x2, R10.reuse ;  /* 0x0000000211117824 */ /* 0x100fe400078e020a */
[----:B------:R-:W-:Y:S01]  /*0920*/  IMAD R19, R19, 0x2, R10 ;  /* 0x0000000213137824 */ /* 0x000fe200078e020a */
[-C--:B--2---:R-:W-:Y:S02]  /*0930*/  FSETP.NAN.AND P2, PT, R23, R23.reuse, PT ;  /* 0x000000171700720b */ /* 0x084fe40003f48000 */
[----:B------:R-:W-:-:S11]  /*0940*/  FSETP.GEU.AND P6, PT, R26, R23, PT ;  /* 0x000000171a00720b */ /* 0x000fd60003fce000 */
[----:B------:R-:W-:Y:S02]  /*0950*/  @!P2 SEL R23, R23, R26, !P6 ;  /* 0x0000001a1717a207 */ /* 0x000fe40007000000 */
[----:B------:R-:W-:-:S13]  /*0960*/  FSETP.NAN.AND P2, PT, R18, R18, PT ;  /* 0x000000121200720b */ /* 0x000fda0003f48000 */
[----:B------:R-:W-:Y:S02]  /*0970*/  @!P2 SEL R18, R18, R11, !P5 ;  /* 0x0000000b1212a207 */ /* 0x000fe40006800000 */
[----:B------:R-:W-:-:S04]  /*0980*/  ISETP.NE.AND P2, PT, R12, RZ, PT ;  /* 0x000000ff0c00720c */ /* 0x000fc80003f45270 */
[----:B------:R-:W-:-:S04]  /*0990*/  SEL R0, R0, 0x2, P2 ;  /* 0x0000000200007807 */ /* 0x000fc80001000000 */
[----:B------:R-:W-:Y:S01]  /*09a0*/  SEL R11, R0, 0x3, P3 ;  /* 0x00000003000b7807 */ /* 0x000fe20001800000 */
[----:B------:R-:W-:Y:S01]  /*09b0*/  IMAD.MOV.U32 R0, RZ, RZ, RZ ;  /* 0x000000ffff007224 */ /* 0x000fe200078e00ff */
[----:B----4-:R-:W-:-:S05]  /*09c0*/  FSETP.NAN.AND P2, PT, R27, R27, PT ;  /* 0x0000001b1b00720b */ /* 0x010fca0003f48000 */
[----:B------:R1:W2:Y:S01]  /*09d0*/  @!P0 LDG.E.EL R0, desc[UR4][R8.64] ;  /* 0x0000000408008981 */ /* 0x0002a2000c2e1900 */
[----:B------:R-:W-:-:S07]  /*09e0*/  FSETP.GEU.AND P4, PT, R18, R27, PT ;  /* 0x0000001b1200720b */ /* 0x000fce0003f8e000 */
[----:B------:R-:W-:Y:S02]  /*09f0*/  @!P2 SEL R27, R27, R18, !P4 ;  /* 0x000000121b1ba207 */ /* 0x000fe40006000000 */
[----:B------:R-:W-:Y:S01]  /*0a00*/  ISETP.NE.AND P2, PT, R16, RZ, PT ;  /* 0x000000ff1000720c */ /* 0x000fe20003f45270 */
[----:B------:R-:W-:-:S04]  /*0a10*/  IMAD.WIDE R16, R17, 0x4, R4 ;  /* 0x0000000411107825 */ /* 0x000fc800078e0204 */
[----:B-1----:R-:W-:Y:S01]  /*0a20*/  IMAD.WIDE R8, R19, 0x4, R4 ;  /* 0x0000000413087825 */ /* 0x002fe200078e0204 */
[----:B------:R-:W3:Y:S01]  /*0a30*/  @!P0 LDG.E.EL R6, desc[UR4][R16.64] ;  /* 0x0000000410068981 */ /* 0x000ee2000c2e1900 */
[----:B------:R-:W-:Y:S01]  /*0a40*/  SEL R12, R25, 0x3, P2 ;  /* 0x00000003190c7807 */ /* 0x000fe20001000000 */
[----:B------:R-:W1:Y:S02]  /*0a50*/  LDC.64 R4, c[0x0][0x218] ;  /* 0x00008600ff047b82 */ /* 0x000e640000000a00 */
[----:B------:R-:W4:Y:S01]  /*0a60*/  @!P0 LDG.E.EL R7, desc[UR4][R8.64] ;  /* 0x0000000408078981 */ /* 0x000f22000c2e1900 */
[----:B------:R-:W-:Y:S02]  /*0a70*/  SEL R11, R11, 0x4, P1 ;  /* 0x000000040b0b7807 */ /* 0x000fe40000800000 */
[----:B------:R-:W-:Y:S02]  /*0a80*/  ISETP.NE.AND P1, PT, R21, RZ, PT ;  /* 0x000000ff1500720c */ /* 0x000fe40003f25270 */
[----:B------:R-:W-:-:S02]  /*0a90*/  LEA.HI.SX32 R2, R2, R13, 0xd ;  /* 0x0000000d02027211 */ /* 0x000fc400078f6aff */
[----:B------:R-:W-:Y:S02]  /*0aa0*/  SEL R12, R12, 0x4, P1 ;  /* 0x000000040c0c7807 */ /* 0x000fe40000800000 */
[----:B------:R-:W-:Y:S01]  /*0ab0*/  ISETP.NE.AND P1, PT, R20, RZ, PT ;  /* 0x000000ff1400720c */ /* 0x000fe20003f25270 */
[----:B------:R-:W-:Y:S01]  /*0ac0*/  IMAD R13, R2, -0xf8100, R3 ;  /* 0xfff07f00020d7824 */ /* 0x000fe200078e0203 */
[----:B------:R-:W-:-:S03]  /*0ad0*/  SEL R12, R12, 0x5, P5 ;  /* 0x000000050c0c7807 */ /* 0x000fc60002800000 */
[----:B------:R-:W-:Y:S02]  /*0ae0*/  IMAD R13, R2, 0x26c280, R13 ;  /* 0x0026c280020d7824 */ /* 0x000fe400078e020d */
[----:B------:R-:W-:Y:S01]  /*0af0*/  IMAD R2, R15, -0x3e04, R3 ;  /* 0xffffc1fc0f027824 */ /* 0x000fe200078e0203 */
[----:B------:R-:W-:-:S03]  /*0b00*/  SEL R12, R12, 0x6, P4 ;  /* 0x000000060c0c7807 */ /* 0x000fc60002000000 */
[----:B------:R-:W-:Y:S02]  /*0b10*/  IMAD R15, R15, 0x3e80, R2 ;  /* 0x00003e800f0f7824 */ /* 0x000fe400078e0202 */
[----:B-1----:R-:W-:Y:S01]  /*0b20*/  IMAD.WIDE R4, R13, 0x4, R4 ;  /* 0x000000040d047825 */ /* 0x002fe200078e0204 */
[-C--:B--2---:R-:W-:Y:S02]  /*0b30*/  FSETP.NAN.AND P2, PT, R0, R0.reuse, PT ;  /* 0x000000000000720b */ /* 0x084fe40003f48000 */
[----:B------:R-:W-:-:S11]  /*0b40*/  FSETP.GEU.AND P3, PT, R27, R0, PT ;  /* 0x000000001b00720b */ /* 0x000fd60003f6e000 */
[----:B------:R-:W-:Y:S02]  /*0b50*/  @!P2 SEL R0, R0, R27, !P3 ;  /* 0x0000001b0000a207 */ /* 0x000fe40005800000 */
[----:B------:R-:W-:-:S04]  /*0b60*/  ISETP.NE.AND P2, PT, R24, RZ, PT ;  /* 0x000000ff1800720c */ /* 0x000fc80003f45270 */
[----:B------:R-:W-:Y:S02]  /*0b70*/  SEL R11, R11, 0x5, P2 ;  /* 0x000000050b0b7807 */ /* 0x000fe40001000000 */
[-C--:B---3--:R-:W-:Y:S02]  /*0b80*/  FSETP.NAN.AND P2, PT, R6, R6.reuse, PT ;  /* 0x000000060600720b */ /* 0x088fe40003f48000 */
[----:B----4-:R-:W-:Y:S02]  /*0b90*/  FSETP.NAN.AND P5, PT, R7, R7, PT ;  /* 0x000000070700720b */ /* 0x010fe40003fa8000 */
[----:B------:R-:W-:Y:S02]  /*0ba0*/  SEL R11, R11, 0x6, P1 ;  /* 0x000000060b0b7807 */ /* 0x000fe40000800000 */
[----:B------:R-:W-:Y:S02]  /*0bb0*/  FSETP.GEU.AND P1, PT, R23, R6, PT ;  /* 0x000000061700720b */ /* 0x000fe40003f2e000 */
[----:B------:R-:W-:-:S05]  /*0bc0*/  SEL R11, R11, 0x7, P6 ;  /* 0x000000070b0b7807 */ /* 0x000fca0003000000 */
[----:B------:R-:W-:Y:S02]  /*0bd0*/  @!P2 SEL R6, R6, R23, !P1 ;  /* 0x000000170606a207 */ /* 0x000fe40004800000 */
[----:B------:R-:W-:Y:S02]  /*0be0*/  FSETP.GEU.AND P2, PT, R0, R7, PT ;  /* 0x000000070000720b */ /* 0x000fe40003f4e000 */
[----:B------:R-:W-:Y:S02]  /*0bf0*/  SEL R12, R12, 0x7, P3 ;  /* 0x000000070c0c7807 */ /* 0x000fe40001800000 */
[----:B------:R-:W-:Y:S02]  /*0c00*/  SEL R11, R11, 0x8, P1 ;  /* 0x000000080b0b7807 */ /* 0x000fe40000800000 */
[----:B------:R-:W-:Y:S02]  /*0c10*/  @!P5 SEL R7, R7, R0, !P2 ;  /* 0x000000000707d207 */ /* 0x000fe40005000000 */
[----:B------:R-:W-:-:S02]  /*0c20*/  IADD3 R2, P1, R15, UR6, RZ ;  /* 0x000000060f027c10 */ /* 0x000fc4000ff3e0ff */
[----:B------:R-:W-:Y:S02]  /*0c30*/  SEL R9, R12, 0x8, P2 ;  /* 0x000000080c097807 */ /* 0x000fe40001000000 */
[----:B------:R-:W-:Y:S01]  /*0c40*/  LOP3.LUT R0, R11, 0xff, RZ, 0xc0, !PT ;  /* 0x000000ff0b007812 */ /* 0x000fe200078ec0ff */
[----:B------:R1:W-:Y:S01]  /*0c50*/  @!P0 STG.E.64 desc[UR4][R4.64], R6 ;  /* 0x0000000604008986 */ /* 0x0003e2000c101b04 */
[----:B------:R-:W-:-:S03]  /*0c60*/  LEA.HI.X.SX32 R3, R15, UR7, 0x1, P1 ;  /* 0x000000070f037c11 */ /* 0x000fc600088f0eff */
[----:B------:R-:W-:Y:S01]  /*0c70*/  IMAD R9, R9, 0x100, R0 ;  /* 0x0000010009097824 */ /* 0x000fe200078e0200 */
[----:B------:R-:W-:Y:S06]  /*0c80*/  @P0 EXIT ;  /* 0x000000000000094d */ /* 0x000fec0003800000 */
[----:B------:R-:W-:Y:S01]  /*0c90*/  STG.E.U16 desc[UR4][R2.64], R9 ;  /* 0x0000000902007986 */ /* 0x000fe2000c101504 */
[----:B------:R-:W-:Y:S05]  /*0ca0*/  EXIT ;  /* 0x000000000000794d */ /* 0x000fea0003800000 */
.L_x_0:
[----:B------:R-:W-:-:S00]  /*0cb0*/  BRA `(.L_x_0) ;  /* 0xfffffffc00fc7947 */ /* 0x000fc0000383ffff */
[----:B------:R-:W-:-:S00]  /*0cc0*/  NOP ;  /* 0x0000000000007918 */ /* 0x000fc00000000000 */
        /* <DEDUP_REMOVED lines=11> */
.L_x_1:


//--------------------- .nv.constant0.triton_poi_fused_max_pool2d_with_indices_3 --------------------------
	.section	.nv.constant0.triton_poi_fused_max_pool2d_with_indices_3,"a",@progbits
	.sectionflags	@""
	.align	4
.nv.constant0.triton_poi_fused_max_pool2d_with_indices_3:
	.zero		556
